//
// Generated by NVIDIA NVVM Compiler
//
// Compiler Build ID: CL-36424714
// Cuda compilation tools, release 13.0, V13.0.88
// Based on NVVM 20.0.0
//

.version 9.0
.target sm_100
.address_size 64

	// .globl	_Z6interpPdS_S_S_PiS_

.visible .entry _Z6interpPdS_S_S_PiS_(
	.param .u64 .ptr .align 1 _Z6interpPdS_S_S_PiS__param_0,
	.param .u64 .ptr .align 1 _Z6interpPdS_S_S_PiS__param_1,
	.param .u64 .ptr .align 1 _Z6interpPdS_S_S_PiS__param_2,
	.param .u64 .ptr .align 1 _Z6interpPdS_S_S_PiS__param_3,
	.param .u64 .ptr .align 1 _Z6interpPdS_S_S_PiS__param_4,
	.param .u64 .ptr .align 1 _Z6interpPdS_S_S_PiS__param_5
)
{
	.reg .pred 	%p<8>;
	.reg .b32 	%r<49>;
	.reg .b32 	%f<3>;
	.reg .b64 	%rd<24>;
	.reg .b64 	%fd<80>;

	ld.param.u64 	%rd3, [_Z6interpPdS_S_S_PiS__param_0];
	ld.param.u64 	%rd1, [_Z6interpPdS_S_S_PiS__param_1];
	ld.param.u64 	%rd4, [_Z6interpPdS_S_S_PiS__param_2];
	ld.param.u64 	%rd5, [_Z6interpPdS_S_S_PiS__param_3];
	ld.param.u64 	%rd6, [_Z6interpPdS_S_S_PiS__param_4];
	ld.param.u64 	%rd2, [_Z6interpPdS_S_S_PiS__param_5];
	cvta.to.global.u64 	%rd7, %rd4;
	cvta.to.global.u64 	%rd8, %rd3;
	cvta.to.global.u64 	%rd9, %rd5;
	cvta.to.global.u64 	%rd10, %rd6;
	mov.u32 	%r17, %ctaid.x;
	mov.u32 	%r18, %ntid.x;
	mov.u32 	%r19, %tid.x;
	mad.lo.s32 	%r1, %r17, %r18, %r19;
	mul.wide.s32 	%rd11, %r1, 4;
	add.s64 	%rd12, %rd10, %rd11;
	ld.global.u32 	%r2, [%rd12];
	mul.wide.s32 	%rd13, %r2, 8;
	add.s64 	%rd14, %rd9, %rd13;
	ld.global.f64 	%fd1, [%rd14];
	mul.wide.s32 	%rd15, %r1, 8;
	add.s64 	%rd16, %rd8, %rd15;
	ld.global.f64 	%fd17, [%rd16];
	add.s64 	%rd17, %rd7, %rd13;
	ld.global.f64 	%fd18, [%rd17];
	sub.f64 	%fd2, %fd17, %fd18;
	ld.global.f64 	%fd19, [%rd14+8];
	div.rn.f64 	%fd76, %fd1, %fd19;
	{
	.reg .b32 %temp; 
	mov.b64 	{%temp, %r45}, %fd76;
	}
	{
	.reg .b32 %temp; 
	mov.b64 	{%r46, %temp}, %fd76;
	}
	setp.gt.s32 	%p1, %r45, 1048575;
	mov.b32 	%r47, -1023;
	@%p1 bra 	$L__BB0_2;
	mul.f64 	%fd76, %fd76, 0d4350000000000000;
	{
	.reg .b32 %temp; 
	mov.b64 	{%temp, %r45}, %fd76;
	}
	{
	.reg .b32 %temp; 
	mov.b64 	{%r46, %temp}, %fd76;
	}
	mov.b32 	%r47, -1077;
$L__BB0_2:
	add.s32 	%r21, %r45, -1;
	setp.gt.u32 	%p2, %r21, 2146435070;
	@%p2 bra 	$L__BB0_6;
	shr.u32 	%r24, %r45, 20;
	add.s32 	%r48, %r47, %r24;
	and.b32  	%r25, %r45, 1048575;
	or.b32  	%r26, %r25, 1072693248;
	mov.b64 	%fd77, {%r46, %r26};
	setp.lt.u32 	%p4, %r26, 1073127583;
	@%p4 bra 	$L__BB0_5;
	{
	.reg .b32 %temp; 
	mov.b64 	{%r27, %temp}, %fd77;
	}
	{
	.reg .b32 %temp; 
	mov.b64 	{%temp, %r28}, %fd77;
	}
	add.s32 	%r29, %r28, -1048576;
	mov.b64 	%fd77, {%r27, %r29};
	add.s32 	%r48, %r48, 1;
$L__BB0_5:
	add.f64 	%fd21, %fd77, 0dBFF0000000000000;
	add.f64 	%fd22, %fd77, 0d3FF0000000000000;
	rcp.approx.ftz.f64 	%fd23, %fd22;
	neg.f64 	%fd24, %fd22;
	fma.rn.f64 	%fd25, %fd24, %fd23, 0d3FF0000000000000;
	fma.rn.f64 	%fd26, %fd25, %fd25, %fd25;
	fma.rn.f64 	%fd27, %fd26, %fd23, %fd23;
	mul.f64 	%fd28, %fd21, %fd27;
	fma.rn.f64 	%fd29, %fd21, %fd27, %fd28;
	mul.f64 	%fd30, %fd29, %fd29;
	fma.rn.f64 	%fd31, %fd30, 0d3EB1380B3AE80F1E, 0d3ED0EE258B7A8B04;
	fma.rn.f64 	%fd32, %fd31, %fd30, 0d3EF3B2669F02676F;
	fma.rn.f64 	%fd33, %fd32, %fd30, 0d3F1745CBA9AB0956;
	fma.rn.f64 	%fd34, %fd33, %fd30, 0d3F3C71C72D1B5154;
	fma.rn.f64 	%fd35, %fd34, %fd30, 0d3F624924923BE72D;
	fma.rn.f64 	%fd36, %fd35, %fd30, 0d3F8999999999A3C4;
	fma.rn.f64 	%fd37, %fd36, %fd30, 0d3FB5555555555554;
	sub.f64 	%fd38, %fd21, %fd29;
	add.f64 	%fd39, %fd38, %fd38;
	neg.f64 	%fd40, %fd29;
	fma.rn.f64 	%fd41, %fd40, %fd21, %fd39;
	mul.f64 	%fd42, %fd27, %fd41;
	mul.f64 	%fd43, %fd30, %fd37;
	fma.rn.f64 	%fd44, %fd43, %fd29, %fd42;
	xor.b32  	%r30, %r48, -2147483648;
	mov.b32 	%r31, 1127219200;
	mov.b64 	%fd45, {%r30, %r31};
	mov.b32 	%r32, -2147483648;
	mov.b64 	%fd46, {%r32, %r31};
	sub.f64 	%fd47, %fd45, %fd46;
	fma.rn.f64 	%fd48, %fd47, 0d3FE62E42FEFA39EF, %fd29;
	fma.rn.f64 	%fd49, %fd47, 0dBFE62E42FEFA39EF, %fd48;
	sub.f64 	%fd50, %fd49, %fd29;
	sub.f64 	%fd51, %fd44, %fd50;
	fma.rn.f64 	%fd52, %fd47, 0d3C7ABC9E3B39803F, %fd51;
	add.f64 	%fd78, %fd48, %fd52;
	bra.uni 	$L__BB0_7;
$L__BB0_6:
	fma.rn.f64 	%fd20, %fd76, 0d7FF0000000000000, 0d7FF0000000000000;
	{
	.reg .b32 %temp; 
	mov.b64 	{%temp, %r22}, %fd76;
	}
	and.b32  	%r23, %r22, 2147483647;
	setp.eq.s32 	%p3, %r23, 0;
	selp.f64 	%fd78, 0dFFF0000000000000, %fd20, %p3;
$L__BB0_7:
	neg.f64 	%fd53, %fd2;
	mul.f64 	%fd54, %fd78, %fd53;
	cvta.to.global.u64 	%rd18, %rd2;
	add.s64 	%rd20, %rd18, %rd13;
	ld.global.f64 	%fd55, [%rd20];
	div.rn.f64 	%fd12, %fd54, %fd55;
	fma.rn.f64 	%fd56, %fd12, 0d3FF71547652B82FE, 0d4338000000000000;
	{
	.reg .b32 %temp; 
	mov.b64 	{%r13, %temp}, %fd56;
	}
	mov.f64 	%fd57, 0dC338000000000000;
	add.rn.f64 	%fd58, %fd56, %fd57;
	fma.rn.f64 	%fd59, %fd58, 0dBFE62E42FEFA39EF, %fd12;
	fma.rn.f64 	%fd60, %fd58, 0dBC7ABC9E3B39803F, %fd59;
	fma.rn.f64 	%fd61, %fd60, 0d3E5ADE1569CE2BDF, 0d3E928AF3FCA213EA;
	fma.rn.f64 	%fd62, %fd61, %fd60, 0d3EC71DEE62401315;
	fma.rn.f64 	%fd63, %fd62, %fd60, 0d3EFA01997C89EB71;
	fma.rn.f64 	%fd64, %fd63, %fd60, 0d3F2A01A014761F65;
	fma.rn.f64 	%fd65, %fd64, %fd60, 0d3F56C16C1852B7AF;
	fma.rn.f64 	%fd66, %fd65, %fd60, 0d3F81111111122322;
	fma.rn.f64 	%fd67, %fd66, %fd60, 0d3FA55555555502A1;
	fma.rn.f64 	%fd68, %fd67, %fd60, 0d3FC5555555555511;
	fma.rn.f64 	%fd69, %fd68, %fd60, 0d3FE000000000000B;
	fma.rn.f64 	%fd70, %fd69, %fd60, 0d3FF0000000000000;
	fma.rn.f64 	%fd71, %fd70, %fd60, 0d3FF0000000000000;
	{
	.reg .b32 %temp; 
	mov.b64 	{%r14, %temp}, %fd71;
	}
	{
	.reg .b32 %temp; 
	mov.b64 	{%temp, %r15}, %fd71;
	}
	shl.b32 	%r33, %r13, 20;
	add.s32 	%r34, %r33, %r15;
	mov.b64 	%fd79, {%r14, %r34};
	{
	.reg .b32 %temp; 
	mov.b64 	{%temp, %r35}, %fd12;
	}
	mov.b32 	%f2, %r35;
	abs.f32 	%f1, %f2;
	setp.lt.f32 	%p5, %f1, 0f4086232B;
	@%p5 bra 	$L__BB0_10;
	setp.lt.f64 	%p6, %fd12, 0d0000000000000000;
	add.f64 	%fd72, %fd12, 0d7FF0000000000000;
	selp.f64 	%fd79, 0d0000000000000000, %fd72, %p6;
	setp.geu.f32 	%p7, %f1, 0f40874800;
	@%p7 bra 	$L__BB0_10;
	shr.u32 	%r36, %r13, 31;
	add.s32 	%r37, %r13, %r36;
	shr.s32 	%r38, %r37, 1;
	shl.b32 	%r39, %r38, 20;
	add.s32 	%r40, %r15, %r39;
	mov.b64 	%fd73, {%r14, %r40};
	sub.s32 	%r41, %r13, %r38;
	shl.b32 	%r42, %r41, 20;
	add.s32 	%r43, %r42, 1072693248;
	mov.b32 	%r44, 0;
	mov.b64 	%fd74, {%r44, %r43};
	mul.f64 	%fd79, %fd74, %fd73;
$L__BB0_10:
	cvta.to.global.u64 	%rd21, %rd1;
	mul.f64 	%fd75, %fd1, %fd79;
	add.s64 	%rd23, %rd21, %rd15;
	st.global.f64 	[%rd23], %fd75;
	ret;

}


// ===== COMPILED SASS (sm_100) =====

	.target	sm_100

	.elftype	@"ET_EXEC"


//--------------------- .note.nv.tkinfo           --------------------------
	.section	.note.nv.tkinfo,"",@"SHT_NOTE"
	.sectionflags	@"SHF_NOTE_NV_TKINFO"
	.tkinfo
        /*0018*/ 	.word	0x00000002
        /*0030*/ 	.string	""
        /*0030*/ 	.string	"ptxas"
        /*0030*/ 	.string	"Cuda compilation tools, release 13.0, V13.0.88"
        /*0030*/ 	.string	"Build cuda_13.0.r13.0/compiler.36424714_0"
        /*0030*/ 	.string	"-arch sm_100 -m 64 "



//--------------------- .note.nv.cuinfo           --------------------------
	.section	.note.nv.cuinfo,"",@"SHT_NOTE"
	.sectionflags	@"SHF_NOTE_NV_CUINFO"
        /*0018*/ 	.short	0x0002
        /*001a*/ 	.short	0x0064
        /*001c*/ 	.short	0x0082
	.zero		2


//--------------------- .nv.info                  --------------------------
	.section	.nv.info,"",@"SHT_CUDA_INFO"
	.align	4


	//----- nvinfo : EIATTR_REGCOUNT
	.align		4
        /*0000*/ 	.byte	0x04, 0x2f
        /*0002*/ 	.short	(.L_1 - .L_0)
	.align		4
.L_0:
        /*0004*/ 	.word	index@(_Z6interpPdS_S_S_PiS_)
        /*0008*/ 	.word	0x0000001d


	//----- nvinfo : EIATTR_FRAME_SIZE
	.align		4
.L_1:
        /*000c*/ 	.byte	0x04, 0x11
        /*000e*/ 	.short	(.L_3 - .L_2)
	.align		4
.L_2:
        /*0010*/ 	.word	index@($__internal_0_$__cuda_sm20_div_rn_f64_full)
        /*0014*/ 	.word	0x00000000


	//----- nvinfo : EIATTR_FRAME_SIZE
	.align		4
.L_3:
        /*0018*/ 	.byte	0x04, 0x11
        /*001a*/ 	.short	(.L_5 - .L_4)
	.align		4
.L_4:
        /*001c*/ 	.word	index@(_Z6interpPdS_S_S_PiS_)
        /*0020*/ 	.word	0x00000000


	//----- nvinfo : EIATTR_MIN_STACK_SIZE
	.align		4
.L_5:
        /*0024*/ 	.byte	0x04, 0x12
        /*0026*/ 	.short	(.L_7 - .L_6)
	.align		4
.L_6:
        /*0028*/ 	.word	index@(_Z6interpPdS_S_S_PiS_)
        /*002c*/ 	.word	0x00000000
.L_7:


//--------------------- .nv.compat                --------------------------
	.section	.nv.compat,"",@"SHT_CUDA_COMPAT_INFO"
	.align	4
        /*0000*/ 	.byte	0x02, 0x09, 0x00, 0x00, 0x02, 0x02, 0x01, 0x00, 0x02, 0x05, 0x05, 0x00, 0x03, 0x07, 0x01, 0x01
        /*0010*/ 	.byte	0x02, 0x03, 0x00, 0x00, 0x02, 0x06, 0x01, 0x00, 0x04, 0x0b, 0x08, 0x00, 0x01, 0x00, 0x00, 0x00
        /*0020*/ 	.byte	0x00, 0x00, 0x00, 0x00


//--------------------- .nv.info._Z6interpPdS_S_S_PiS_ --------------------------
	.section	.nv.info._Z6interpPdS_S_S_PiS_,"",@"SHT_CUDA_INFO"
	.sectionflags	@""
	.align	4


	//----- nvinfo : EIATTR_CUDA_API_VERSION
	.align		4
        /*0000*/ 	.byte	0x04, 0x37
        /*0002*/ 	.short	(.L_9 - .L_8)
.L_8:
        /*0004*/ 	.word	0x00000082


	//----- nvinfo : EIATTR_KPARAM_INFO
	.align		4
.L_9:
        /*0008*/ 	.byte	0x04, 0x17
        /*000a*/ 	.short	(.L_11 - .L_10)
.L_10:
        /*000c*/ 	.word	0x00000000
        /*0010*/ 	.short	0x0005
        /*0012*/ 	.short	0x0028
        /*0014*/ 	.byte	0x00, 0xf5, 0x21, 0x00


	//----- nvinfo : EIATTR_KPARAM_INFO
	.align		4
.L_11:
        /*0018*/ 	.byte	0x04, 0x17
        /*001a*/ 	.short	(.L_13 - .L_12)
.L_12:
        /*001c*/ 	.word	0x00000000
        /*0020*/ 	.short	0x0004
        /*0022*/ 	.short	0x0020
        /*0024*/ 	.byte	0x00, 0xf5, 0x21, 0x00


	//----- nvinfo : EIATTR_KPARAM_INFO
	.align		4
.L_13:
        /*0028*/ 	.byte	0x04, 0x17
        /*002a*/ 	.short	(.L_15 - .L_14)
.L_14:
        /*002c*/ 	.word	0x00000000
        /*0030*/ 	.short	0x0003
        /*0032*/ 	.short	0x0018
        /*0034*/ 	.byte	0x00, 0xf5, 0x21, 0x00


	//----- nvinfo : EIATTR_KPARAM_INFO
	.align		4
.L_15:
        /*0038*/ 	.byte	0x04, 0x17
        /*003a*/ 	.short	(.L_17 - .L_16)
.L_16:
        /*003c*/ 	.word	0x00000000
        /*0040*/ 	.short	0x0002
        /*0042*/ 	.short	0x0010
        /*0044*/ 	.byte	0x00, 0xf5, 0x21, 0x00


	//----- nvinfo : EIATTR_KPARAM_INFO
	.align		4
.L_17:
        /*0048*/ 	.byte	0x04, 0x17
        /*004a*/ 	.short	(.L_19 - .L_18)
.L_18:
        /*004c*/ 	.word	0x00000000
        /*0050*/ 	.short	0x0001
        /*0052*/ 	.short	0x0008
        /*0054*/ 	.byte	0x00, 0xf5, 0x21, 0x00


	//----- nvinfo : EIATTR_KPARAM_INFO
	.align		4
.L_19:
        /*0058*/ 	.byte	0x04, 0x17
        /*005a*/ 	.short	(.L_21 - .L_20)
.L_20:
        /*005c*/ 	.word	0x00000000
        /*0060*/ 	.short	0x0000
        /*0062*/ 	.short	0x0000
        /*0064*/ 	.byte	0x00, 0xf5, 0x21, 0x00


	//----- nvinfo : EIATTR_SPARSE_MMA_MASK
	.align		4
.L_21:
        /*0068*/ 	.byte	0x03, 0x50
        /*006a*/ 	.short	0x0000


	//----- nvinfo : EIATTR_MAXREG_COUNT
	.align		4
        /*006c*/ 	.byte	0x03, 0x1b
        /*006e*/ 	.short	0x00ff


	//----- nvinfo : EIATTR_MERCURY_ISA_VERSION
	.align		4
        /*0070*/ 	.byte	0x03, 0x5f
        /*0072*/ 	.short	0x0101


	//----- nvinfo : EIATTR_VRC_CTA_INIT_COUNT
	.align		4
        /*0074*/ 	.byte	0x02, 0x4a
	.zero		1
	.zero		1


	//----- nvinfo : EIATTR_EXIT_INSTR_OFFSETS
	.align		4
        /*0078*/ 	.byte	0x04, 0x1c
        /*007a*/ 	.short	(.L_23 - .L_22)


	//   ....[0]....
.L_22:
        /*007c*/ 	.word	0x00000d50


	//----- nvinfo : EIATTR_CRS_STACK_SIZE
	.align		4
.L_23:
        /*0080*/ 	.byte	0x04, 0x1e
        /*0082*/ 	.short	(.L_25 - .L_24)
.L_24:
        /*0084*/ 	.word	0x00000000


	//----- nvinfo : EIATTR_CBANK_PARAM_SIZE
	.align		4
.L_25:
        /*0088*/ 	.byte	0x03, 0x19
        /*008a*/ 	.short	0x0030


	//----- nvinfo : EIATTR_PARAM_CBANK
	.align		4
        /*008c*/ 	.byte	0x04, 0x0a
        /*008e*/ 	.short	(.L_27 - .L_26)
	.align		4
.L_26:
        /*0090*/ 	.word	index@(.nv.constant0._Z6interpPdS_S_S_PiS_)
        /*0094*/ 	.short	0x0380
        /*0096*/ 	.short	0x0030


	//----- nvinfo : EIATTR_SW_WAR
	.align		4
.L_27:
        /*0098*/ 	.byte	0x04, 0x36
        /*009a*/ 	.short	(.L_29 - .L_28)
.L_28:
        /*009c*/ 	.word	0x00000008
.L_29:


//--------------------- .nv.callgraph             --------------------------
	.section	.nv.callgraph,"",@"SHT_CUDA_CALLGRAPH"
	.align	4
	.sectionentsize	8
	.align		4
        /*0000*/ 	.word	0x00000000
	.align		4
        /*0004*/ 	.word	0xffffffff
	.align		4
        /*0008*/ 	.word	0x00000000
	.align		4
        /*000c*/ 	.word	0xfffffffe
	.align		4
        /*0010*/ 	.word	0x00000000
	.align		4
        /*0014*/ 	.word	0xfffffffd
	.align		4
        /*0018*/ 	.word	0x00000000
	.align		4
        /*001c*/ 	.word	0xfffffffc


//--------------------- .text._Z6interpPdS_S_S_PiS_ --------------------------
	.section	.text._Z6interpPdS_S_S_PiS_,"ax",@progbits
	.align	128
        .global         _Z6interpPdS_S_S_PiS_
        .type           _Z6interpPdS_S_S_PiS_,@function
        .size           _Z6interpPdS_S_S_PiS_,(.L_x_15 - _Z6interpPdS_S_S_PiS_)
        .other          _Z6interpPdS_S_S_PiS_,@"STO_CUDA_ENTRY STV_DEFAULT"
_Z6interpPdS_S_S_PiS_:
.text._Z6interpPdS_S_S_PiS_:
[----:B------:R-:W-:Y:S01]  /*0000*/  LDC R1, c[0x0][0x37c] ;  /* 0x0000df00ff017b82 */ /* 0x000fe20000000800 */
[----:B------:R-:W0:Y:S07]  /*0010*/  S2R R3, SR_TID.X ;  /* 0x0000000000037919 */ /* 0x000e2e0000002100 */
[----:B------:R-:W0:Y:S01]  /*0020*/  S2UR UR6, SR_CTAID.X ;  /* 0x00000000000679c3 */ /* 0x000e220000002500 */
[----:B------:R-:W1:Y:S07]  /*0030*/  LDCU.64 UR4, c[0x0][0x358] ;  /* 0x00006b00ff0477ac */ /* 0x000e6e0008000a00 */
[----:B------:R-:W0:Y:S08]  /*0040*/  LDC R0, c[0x0][0x360] ;  /* 0x0000d800ff007b82 */ /* 0x000e300000000800 */
[----:B------:R-:W2:Y:S08]  /*0050*/  LDC.64 R14, c[0x0][0x3a0] ;  /* 0x0000e800ff0e7b82 */ /* 0x000eb00000000a00 */
[----:B------:R-:W3:Y:S01]  /*0060*/  LDC.64 R6, c[0x0][0x380] ;  /* 0x0000e000ff067b82 */ /* 0x000ee20000000a00 */
[----:B0-----:R-:W-:-:S07]  /*0070*/  IMAD R0, R0, UR6, R3 ;  /* 0x0000000600007c24 */ /* 0x001fce000f8e0203 */
[----:B------:R-:W0:Y:S01]  /*0080*/  LDC.64 R10, c[0x0][0x390] ;  /* 0x0000e400ff0a7b82 */ /* 0x000e220000000a00 */
[----:B--2---:R-:W-:-:S07]  /*0090*/  IMAD.WIDE R14, R0, 0x4, R14 ;  /* 0x00000004000e7825 */ /* 0x004fce00078e020e */
[----:B------:R-:W2:Y:S01]  /*00a0*/  LDC.64 R2, c[0x0][0x398] ;  /* 0x0000e600ff027b82 */ /* 0x000ea20000000a00 */
[----:B-1----:R-:W2:Y:S01]  /*00b0*/  LDG.E R14, desc[UR4][R14.64] ;  /* 0x000000040e0e7981 */ /* 0x002ea2000c1e1900 */
[----:B---3--:R-:W-:-:S06]  /*00c0*/  IMAD.WIDE R6, R0, 0x8, R6 ;  /* 0x0000000800067825 */ /* 0x008fcc00078e0206 */
[----:B------:R-:W3:Y:S01]  /*00d0*/  LDG.E.64 R6, desc[UR4][R6.64] ;  /* 0x0000000406067981 */ /* 0x000ee2000c1e1b00 */
[----:B--2---:R-:W-:-:S05]  /*00e0*/  IMAD.WIDE R2, R14, 0x8, R2 ;  /* 0x000000080e027825 */ /* 0x004fca00078e0202 */
[----:B------:R-:W2:Y:S04]  /*00f0*/  LDG.E.64 R8, desc[UR4][R2.64+0x8] ;  /* 0x0000080402087981 */ /* 0x000ea8000c1e1b00 */
[----:B------:R1:W4:Y:S01]  /*0100*/  LDG.E.64 R4, desc[UR4][R2.64] ;  /* 0x0000000402047981 */ /* 0x000322000c1e1b00 */
[----:B0-----:R-:W-:-:S06]  /*0110*/  IMAD.WIDE R10, R14, 0x8, R10 ;  /* 0x000000080e0a7825 */ /* 0x001fcc00078e020a */
[----:B------:R-:W3:Y:S01]  /*0120*/  LDG.E.64 R10, desc[UR4][R10.64] ;  /* 0x000000040a0a7981 */ /* 0x000ee2000c1e1b00 */
[----:B------:R-:W-:Y:S01]  /*0130*/  IMAD.MOV.U32 R12, RZ, RZ, 0x1 ;  /* 0x00000001ff0c7424 */ /* 0x000fe200078e00ff */
[----:B------:R-:W-:Y:S01]  /*0140*/  BSSY.RECONVERGENT B0, `(.L_x_0) ;  /* 0x0000013000007945 */ /* 0x000fe20003800200 */
[----:B--2---:R-:W0:Y:S04]  /*0150*/  MUFU.RCP64H R13, R9 ;  /* 0x00000009000d7308 */ /* 0x004e280000001800 */
[----:B0-----:R-:W-:-:S08]  /*0160*/  DFMA R16, -R8, R12, 1 ;  /* 0x3ff000000810742b */ /* 0x001fd0000000010c */
[----:B------:R-:W-:-:S08]  /*0170*/  DFMA R16, R16, R16, R16 ;  /* 0x000000101010722b */ /* 0x000fd00000000010 */
[----:B------:R-:W-:-:S08]  /*0180*/  DFMA R16, R12, R16, R12 ;  /* 0x000000100c10722b */ /* 0x000fd0000000000c */
[----:B-1----:R-:W-:-:S08]  /*0190*/  DFMA R2, -R8, R16, 1 ;  /* 0x3ff000000802742b */ /* 0x002fd00000000110 */
[----:B------:R-:W-:-:S08]  /*01a0*/  DFMA R2, R16, R2, R16 ;  /* 0x000000021002722b */ /* 0x000fd00000000010 */
[----:B----4-:R-:W-:-:S08]  /*01b0*/  DMUL R12, R4, R2 ;  /* 0x00000002040c7228 */ /* 0x010fd00000000000 */
[----:B------:R-:W-:-:S08]  /*01c0*/  DFMA R16, -R8, R12, R4 ;  /* 0x0000000c0810722b */ /* 0x000fd00000000104 */
[----:B------:R-:W-:Y:S01]  /*01d0*/  DFMA R2, R2, R16, R12 ;  /* 0x000000100202722b */ /* 0x000fe2000000000c */
[----:B------:R-:W-:-:S09]  /*01e0*/  FSETP.GEU.AND P1, PT, |R5|, 6.5827683646048100446e-37, PT ;  /* 0x036000000500780b */ /* 0x000fd20003f2e200 */
[----:B------:R-:W-:-:S05]  /*01f0*/  FFMA R12, RZ, R9, R3 ;  /* 0x00000009ff0c7223 */ /* 0x000fca0000000003 */
[----:B------:R-:W-:Y:S01]  /*0200*/  FSETP.GT.AND P0, PT, |R12|, 1.469367938527859385e-39, PT ;  /* 0x001000000c00780b */ /* 0x000fe20003f04200 */
[----:B---3--:R-:W-:-:S12]  /*0210*/  DADD R6, R6, -R10 ;  /* 0x0000000006067229 */ /* 0x008fd8000000080a */
[----:B------:R-:W-:Y:S05]  /*0220*/  @P0 BRA P1, `(.L_x_1) ;  /* 0x0000000000100947 */ /* 0x000fea0000800000 */
[----:B------:R-:W-:Y:S01]  /*0230*/  IMAD.MOV.U32 R10, RZ, RZ, R4 ;  /* 0x000000ffff0a7224 */ /* 0x000fe200078e0004 */
[----:B------:R-:W-:Y:S01]  /*0240*/  MOV R18, 0x270 ;  /* 0x0000027000127802 */ /* 0x000fe20000000f00 */
[----:B------:R-:W-:-:S07]  /*0250*/  IMAD.MOV.U32 R11, RZ, RZ, R5 ;  /* 0x000000ffff0b7224 */ /* 0x000fce00078e0005 */
[----:B------:R-:W-:Y:S05]  /*0260*/  CALL.REL.NOINC `($__internal_0_$__cuda_sm20_div_rn_f64_full) ;  /* 0x0000000800bc7944 */ /* 0x000fea0003c00000 */
.L_x_1:
[----:B------:R-:W-:Y:S05]  /*0270*/  BSYNC.RECONVERGENT B0 ;  /* 0x0000000000007941 */ /* 0x000fea0003800200 */
.L_x_0:
[----:B------:R-:W-:Y:S01]  /*0280*/  ISETP.GT.AND P0, PT, R3, 0xfffff, PT ;  /* 0x000fffff0300780c */ /* 0x000fe20003f04270 */
[----:B------:R-:W-:Y:S01]  /*0290*/  IMAD.MOV.U32 R10, RZ, RZ, R2 ;  /* 0x000000ffff0a7224 */ /* 0x000fe200078e0002 */
[----:B------:R-:W-:Y:S01]  /*02a0*/  BSSY.RECONVERGENT B0, `(.L_x_2) ;  /* 0x0000052000007945 */ /* 0x000fe20003800200 */
[--C-:B------:R-:W-:Y:S02]  /*02b0*/  IMAD.MOV.U32 R11, RZ, RZ, R3.reuse ;  /* 0x000000ffff0b7224 */ /* 0x100fe400078e0003 */
[----:B------:R-:W-:-:S08]  /*02c0*/  IMAD.MOV.U32 R8, RZ, RZ, R3 ;  /* 0x000000ffff087224 */ /* 0x000fd000078e0003 */
[----:B------:R-:W-:-:S10]  /*02d0*/  @!P0 DMUL R10, R10, 1.80143985094819840000e+16 ;  /* 0x435000000a0a8828 */ /* 0x000fd40000000000 */
[----:B------:R-:W-:Y:S02]  /*02e0*/  @!P0 IMAD.MOV.U32 R8, RZ, RZ, R11 ;  /* 0x000000ffff088224 */ /* 0x000fe400078e000b */
[----:B------:R-:W-:Y:S02]  /*02f0*/  @!P0 IMAD.MOV.U32 R2, RZ, RZ, R10 ;  /* 0x000000ffff028224 */ /* 0x000fe400078e000a */
[----:B------:R-:W-:-:S05]  /*0300*/  VIADD R3, R8, 0xffffffff ;  /* 0xffffffff08037836 */ /* 0x000fca0000000000 */
[----:B------:R-:W-:Y:S01]  /*0310*/  ISETP.GT.U32.AND P1, PT, R3, 0x7feffffe, PT ;  /* 0x7feffffe0300780c */ /* 0x000fe20003f24070 */
[----:B------:R-:W-:Y:S02]  /*0320*/  IMAD.MOV.U32 R3, RZ, RZ, -0x3ff ;  /* 0xfffffc01ff037424 */ /* 0x000fe400078e00ff */
[----:B------:R-:W-:-:S10]  /*0330*/  @!P0 IMAD.MOV.U32 R3, RZ, RZ, -0x435 ;  /* 0xfffffbcbff038424 */ /* 0x000fd400078e00ff */
[----:B------:R-:W-:Y:S05]  /*0340*/  @P1 BRA `(.L_x_3) ;  /* 0x0000000400041947 */ /* 0x000fea0003800000 */
[C---:B------:R-:W-:Y:S01]  /*0350*/  LOP3.LUT R9, R8.reuse, 0xfffff, RZ, 0xc0, !PT ;  /* 0x000fffff08097812 */ /* 0x040fe200078ec0ff */
[----:B------:R-:W-:Y:S01]  /*0360*/  IMAD.MOV.U32 R10, RZ, RZ, R2 ;  /* 0x000000ffff0a7224 */ /* 0x000fe200078e0002 */
[----:B------:R-:W-:Y:S01]  /*0370*/  MOV R12, RZ ;  /* 0x000000ff000c7202 */ /* 0x000fe20000000f00 */
[----:B------:R-:W-:Y:S01]  /*0380*/  IMAD.MOV.U32 R22, RZ, RZ, -0x748574fc ;  /* 0x8b7a8b04ff167424 */ /* 0x000fe200078e00ff */
[----:B------:R-:W-:Y:S01]  /*0390*/  LOP3.LUT R11, R9, 0x3ff00000, RZ, 0xfc, !PT ;  /* 0x3ff00000090b7812 */ /* 0x000fe200078efcff */
[----:B------:R-:W-:Y:S01]  /*03a0*/  IMAD.MOV.U32 R23, RZ, RZ, 0x3ed0ee25 ;  /* 0x3ed0ee25ff177424 */ /* 0x000fe200078e00ff */
[----:B------:R-:W-:Y:S01]  /*03b0*/  UMOV UR6, 0x3ae80f1e ;  /* 0x3ae80f1e00067882 */ /* 0x000fe20000000000 */
[----:B------:R-:W-:Y:S01]  /*03c0*/  UMOV UR7, 0x3eb1380b ;  /* 0x3eb1380b00077882 */ /* 0x000fe20000000000 */
[----:B------:R-:W-:Y:S01]  /*03d0*/  ISETP.GE.U32.AND P0, PT, R11, 0x3ff6a09f, PT ;  /* 0x3ff6a09f0b00780c */ /* 0x000fe20003f06070 */
[----:B------:R-:W-:Y:S01]  /*03e0*/  UMOV UR8, 0x80000000 ;  /* 0x8000000000087882 */ /* 0x000fe20000000000 */
[----:B------:R-:W-:Y:S01]  /*03f0*/  LEA.HI R8, R8, R3, RZ, 0xc ;  /* 0x0000000308087211 */ /* 0x000fe200078f60ff */
[----:B------:R-:W-:-:S10]  /*0400*/  UMOV UR9, 0x43300000 ;  /* 0x4330000000097882 */ /* 0x000fd40000000000 */
[----:B------:R-:W-:Y:S02]  /*0410*/  @P0 VIADD R9, R11, 0xfff00000 ;  /* 0xfff000000b090836 */ /* 0x000fe40000000000 */
[----:B------:R-:W-:Y:S02]  /*0420*/  @P0 VIADD R8, R8, 0x1 ;  /* 0x0000000108080836 */ /* 0x000fe40000000000 */
[----:B------:R-:W-:-:S06]  /*0430*/  @P0 IMAD.MOV.U32 R11, RZ, RZ, R9 ;  /* 0x000000ffff0b0224 */ /* 0x000fcc00078e0009 */
[C---:B------:R-:W-:Y:S02]  /*0440*/  DADD R20, R10.reuse, 1 ;  /* 0x3ff000000a147429 */ /* 0x040fe40000000000 */
[----:B------:R-:W-:-:S04]  /*0450*/  DADD R10, R10, -1 ;  /* 0xbff000000a0a7429 */ /* 0x000fc80000000000 */
[----:B------:R-:W0:Y:S02]  /*0460*/  MUFU.RCP64H R13, R21 ;  /* 0x00000015000d7308 */ /* 0x000e240000001800 */
[----:B0-----:R-:W-:-:S08]  /*0470*/  DFMA R16, -R20, R12, 1 ;  /* 0x3ff000001410742b */ /* 0x001fd0000000010c */
[----:B------:R-:W-:-:S08]  /*0480*/  DFMA R16, R16, R16, R16 ;  /* 0x000000101010722b */ /* 0x000fd00000000010 */
[----:B------:R-:W-:-:S08]  /*0490*/  DFMA R12, R12, R16, R12 ;  /* 0x000000100c0c722b */ /* 0x000fd0000000000c */
[----:B------:R-:W-:-:S08]  /*04a0*/  DMUL R16, R10, R12 ;  /* 0x0000000c0a107228 */ /* 0x000fd00000000000 */
[----:B------:R-:W-:-:S08]  /*04b0*/  DFMA R16, R10, R12, R16 ;  /* 0x0000000c0a10722b */ /* 0x000fd00000000010 */
[----:B------:R-:W-:Y:S02]  /*04c0*/  DMUL R18, R16, R16 ;  /* 0x0000001010127228 */ /* 0x000fe40000000000 */
[----:B------:R-:W-:-:S06]  /*04d0*/  DADD R2, R10, -R16 ;  /* 0x000000000a027229 */ /* 0x000fcc0000000810 */
[----:B------:R-:W-:Y:S01]  /*04e0*/  DFMA R20, R18, UR6, R22 ;  /* 0x0000000612147c2b */ /* 0x000fe20008000016 */
[----:B------:R-:W-:Y:S01]  /*04f0*/  UMOV UR6, 0x9f02676f ;  /* 0x9f02676f00067882 */ /* 0x000fe20000000000 */
[----:B------:R-:W-:Y:S01]  /*0500*/  UMOV UR7, 0x3ef3b266 ;  /* 0x3ef3b26600077882 */ /* 0x000fe20000000000 */
[----:B------:R-:W-:Y:S01]  /*0510*/  LOP3.LUT R22, R8, 0x80000000, RZ, 0x3c, !PT ;  /* 0x8000000008167812 */ /* 0x000fe200078e3cff */
[----:B------:R-:W-:Y:S01]  /*0520*/  IMAD.MOV.U32 R23, RZ, RZ, 0x43300000 ;  /* 0x43300000ff177424 */ /* 0x000fe200078e00ff */
[----:B------:R-:W-:-:S03]  /*0530*/  DADD R8, R2, R2 ;  /* 0x0000000002087229 */ /* 0x000fc60000000002 */
[----:B------:R-:W-:Y:S01]  /*0540*/  DFMA R20, R18, R20, UR6 ;  /* 0x0000000612147e2b */ /* 0x000fe20008000014 */
[----:B------:R-:W-:Y:S01]  /*0550*/  UMOV UR6, 0xa9ab0956 ;  /* 0xa9ab095600067882 */ /* 0x000fe20000000000 */
[----:B------:R-:W-:Y:S01]  /*0560*/  UMOV UR7, 0x3f1745cb ;  /* 0x3f1745cb00077882 */ /* 0x000fe20000000000 */
[----:B------:R-:W-:Y:S01]  /*0570*/  DADD R2, R22, -UR8 ;  /* 0x8000000816027e29 */ /* 0x000fe20008000000 */
[----:B------:R-:W-:Y:S01]  /*0580*/  UMOV UR8, 0xfefa39ef ;  /* 0xfefa39ef00087882 */ /* 0x000fe20000000000 */
[----:B------:R-:W-:Y:S01]  /*0590*/  UMOV UR9, 0x3fe62e42 ;  /* 0x3fe62e4200097882 */ /* 0x000fe20000000000 */
[----:B------:R-:W-:Y:S02]  /*05a0*/  DFMA R10, R10, -R16, R8 ;  /* 0x800000100a0a722b */ /* 0x000fe40000000008 */
[----:B------:R-:W-:Y:S01]  /*05b0*/  DFMA R20, R18, R20, UR6 ;  /* 0x0000000612147e2b */ /* 0x000fe20008000014 */
[----:B------:R-:W-:Y:S01]  /*05c0*/  UMOV UR6, 0x2d1b5154 ;  /* 0x2d1b515400067882 */ /* 0x000fe20000000000 */
[----:B------:R-:W-:Y:S01]  /*05d0*/  UMOV UR7, 0x3f3c71c7 ;  /* 0x3f3c71c700077882 */ /* 0x000fe20000000000 */
[----:B------:R-:W-:-:S03]  /*05e0*/  DFMA R8, R2, UR8, R16 ;  /* 0x0000000802087c2b */ /* 0x000fc60008000010 */
[----:B------:R-:W-:Y:S02]  /*05f0*/  DMUL R10, R12, R10 ;  /* 0x0000000a0c0a7228 */ /* 0x000fe40000000000 */
[----:B------:R-:W-:Y:S01]  /*0600*/  DFMA R20, R18, R20, UR6 ;  /* 0x0000000612147e2b */ /* 0x000fe20008000014 */
[----:B------:R-:W-:Y:S01]  /*0610*/  UMOV UR6, 0x923be72d ;  /* 0x923be72d00067882 */ /* 0x000fe20000000000 */
[----:B------:R-:W-:-:S06]  /*0620*/  UMOV UR7, 0x3f624924 ;  /* 0x3f62492400077882 */ /* 0x000fcc0000000000 */
        /* <DEDUP_REMOVED lines=8> */
[----:B------:R-:W-:Y:S02]  /*06b0*/  UMOV UR7, 0x3fe62e42 ;  /* 0x3fe62e4200077882 */ /* 0x000fe40000000000 */
[----:B------:R-:W-:Y:S01]  /*06c0*/  DFMA R22, R2, -UR6, R8 ;  /* 0x8000000602167c2b */ /* 0x000fe20008000008 */
[----:B------:R-:W-:Y:S01]  /*06d0*/  UMOV UR6, 0x3b39803f ;  /* 0x3b39803f00067882 */ /* 0x000fe20000000000 */
[----:B------:R-:W-:Y:S02]  /*06e0*/  UMOV UR7, 0x3c7abc9e ;  /* 0x3c7abc9e00077882 */ /* 0x000fe40000000000 */
[----:B------:R-:W-:-:S04]  /*06f0*/  DMUL R20, R18, R20 ;  /* 0x0000001412147228 */ /* 0x000fc80000000000 */
[----:B------:R-:W-:-:S04]  /*0700*/  DADD R22, -R16, R22 ;  /* 0x0000000010167229 */ /* 0x000fc80000000116 */
[----:B------:R-:W-:-:S08]  /*0710*/  DFMA R10, R16, R20, R10 ;  /* 0x00000014100a722b */ /* 0x000fd0000000000a */
[----:B------:R-:W-:-:S08]  /*0720*/  DADD R10, R10, -R22 ;  /* 0x000000000a0a7229 */ /* 0x000fd00000000816 */
[----:B------:R-:W-:-:S08]  /*0730*/  DFMA R10, R2, UR6, R10 ;  /* 0x00000006020a7c2b */ /* 0x000fd0000800000a */
[----:B------:R-:W-:Y:S01]  /*0740*/  DADD R10, R8, R10 ;  /* 0x00000000080a7229 */ /* 0x000fe2000000000a */
[----:B------:R-:W-:Y:S10]  /*0750*/  BRA `(.L_x_4) ;  /* 0x0000000000187947 */ /* 0x000ff40003800000 */
.L_x_3:
[----:B------:R-:W-:Y:S01]  /*0760*/  IMAD.MOV.U32 R2, RZ, RZ, 0x0 ;  /* 0x00000000ff027424 */ /* 0x000fe200078e00ff */
[----:B------:R-:W-:Y:S01]  /*0770*/  LOP3.LUT P0, RZ, R11, 0x7fffffff, RZ, 0xc0, !PT ;  /* 0x7fffffff0bff7812 */ /* 0x000fe2000780c0ff */
[----:B------:R-:W-:-:S06]  /*0780*/  IMAD.MOV.U32 R3, RZ, RZ, 0x7ff00000 ;  /* 0x7ff00000ff037424 */ /* 0x000fcc00078e00ff */
[----:B------:R-:W-:-:S10]  /*0790*/  DFMA R2, R10, R2, +INF ;  /* 0x7ff000000a02742b */ /* 0x000fd40000000002 */
[----:B------:R-:W-:Y:S02]  /*07a0*/  FSEL R10, R2, RZ, P0 ;  /* 0x000000ff020a7208 */ /* 0x000fe40000000000 */
[----:B------:R-:W-:-:S07]  /*07b0*/  FSEL R11, R3, -QNAN , P0 ;  /* 0xfff00000030b7808 */ /* 0x000fce0000000000 */
.L_x_4:
[----:B------:R-:W-:Y:S05]  /*07c0*/  BSYNC.RECONVERGENT B0 ;  /* 0x0000000000007941 */ /* 0x000fea0003800200 */
.L_x_2:
[----:B------:R-:W0:Y:S02]  /*07d0*/  LDC.64 R8, c[0x0][0x3a8] ;  /* 0x0000ea00ff087b82 */ /* 0x000e240000000a00 */
[----:B0-----:R-:W-:-:S06]  /*07e0*/  IMAD.WIDE R8, R14, 0x8, R8 ;  /* 0x000000080e087825 */ /* 0x001fcc00078e0208 */
[----:B------:R-:W2:Y:S01]  /*07f0*/  LDG.E.64 R8, desc[UR4][R8.64] ;  /* 0x0000000408087981 */ /* 0x000ea2000c1e1b00 */
[----:B------:R-:W-:Y:S01]  /*0800*/  IMAD.MOV.U32 R2, RZ, RZ, 0x1 ;  /* 0x00000001ff027424 */ /* 0x000fe200078e00ff */
[----:B------:R-:W-:Y:S01]  /*0810*/  DMUL R14, R6, -R10 ;  /* 0x8000000a060e7228 */ /* 0x000fe20000000000 */
[----:B------:R-:W-:Y:S09]  /*0820*/  BSSY.RECONVERGENT B0, `(.L_x_5) ;  /* 0x0000012000007945 */ /* 0x000ff20003800200 */
[----:B------:R-:W-:Y:S01]  /*0830*/  FSETP.GEU.AND P1, PT, |R15|, 6.5827683646048100446e-37, PT ;  /* 0x036000000f00780b */ /* 0x000fe20003f2e200 */
[----:B--2---:R-:W0:Y:S02]  /*0840*/  MUFU.RCP64H R3, R9 ;  /* 0x0000000900037308 */ /* 0x004e240000001800 */
[----:B0-----:R-:W-:-:S08]  /*0850*/  DFMA R12, -R8, R2, 1 ;  /* 0x3ff00000080c742b */ /* 0x001fd00000000102 */
[----:B------:R-:W-:-:S08]  /*0860*/  DFMA R12, R12, R12, R12 ;  /* 0x0000000c0c0c722b */ /* 0x000fd0000000000c */
[----:B------:R-:W-:-:S08]  /*0870*/  DFMA R12, R2, R12, R2 ;  /* 0x0000000c020c722b */ /* 0x000fd00000000002 */
[----:B------:R-:W-:-:S08]  /*0880*/  DFMA R2, -R8, R12, 1 ;  /* 0x3ff000000802742b */ /* 0x000fd0000000010c */
[----:B------:R-:W-:-:S08]  /*0890*/  DFMA R2, R12, R2, R12 ;  /* 0x000000020c02722b */ /* 0x000fd0000000000c */
[----:B------:R-:W-:-:S08]  /*08a0*/  DMUL R6, R14, R2 ;  /* 0x000000020e067228 */ /* 0x000fd00000000000 */
[----:B------:R-:W-:-:S08]  /*08b0*/  DFMA R10, -R8, R6, R14 ;  /* 0x00000006080a722b */ /* 0x000fd0000000010e */
[----:B------:R-:W-:-:S10]  /*08c0*/  DFMA R2, R2, R10, R6 ;  /* 0x0000000a0202722b */ /* 0x000fd40000000006 */
[----:B------:R-:W-:-:S05]  /*08d0*/  FFMA R6, RZ, R9, R3 ;  /* 0x00000009ff067223 */ /* 0x000fca0000000003 */
[----:B------:R-:W-:-:S13]  /*08e0*/  FSETP.GT.AND P0, PT, |R6|, 1.469367938527859385e-39, PT ;  /* 0x001000000600780b */ /* 0x000fda0003f04200 */
[----:B------:R-:W-:Y:S05]  /*08f0*/  @P0 BRA P1, `(.L_x_6) ;  /* 0x0000000000100947 */ /* 0x000fea0000800000 */
[----:B------:R-:W-:Y:S01]  /*0900*/  IMAD.MOV.U32 R10, RZ, RZ, R14 ;  /* 0x000000ffff0a7224 */ /* 0x000fe200078e000e */
[----:B------:R-:W-:Y:S01]  /*0910*/  MOV R18, 0x940 ;  /* 0x0000094000127802 */ /* 0x000fe20000000f00 */
[----:B------:R-:W-:-:S07]  /*0920*/  IMAD.MOV.U32 R11, RZ, RZ, R15 ;  /* 0x000000ffff0b7224 */ /* 0x000fce00078e000f */
[----:B------:R-:W-:Y:S05]  /*0930*/  CALL.REL.NOINC `($__internal_0_$__cuda_sm20_div_rn_f64_full) ;  /* 0x0000000400087944 */ /* 0x000fea0003c00000 */
.L_x_6:
[----:B------:R-:W-:Y:S05]  /*0940*/  BSYNC.RECONVERGENT B0 ;  /* 0x0000000000007941 */ /* 0x000fea0003800200 */
.L_x_5:
[----:B------:R-:W-:Y:S01]  /*0950*/  IMAD.MOV.U32 R6, RZ, RZ, 0x652b82fe ;  /* 0x652b82feff067424 */ /* 0x000fe200078e00ff */
[----:B------:R-:W-:Y:S01]  /*0960*/  UMOV UR6, 0xfefa39ef ;  /* 0xfefa39ef00067882 */ /* 0x000fe20000000000 */
[----:B------:R-:W-:Y:S01]  /*0970*/  IMAD.MOV.U32 R7, RZ, RZ, 0x3ff71547 ;  /* 0x3ff71547ff077424 */ /* 0x000fe200078e00ff */
[----:B------:R-:W-:Y:S01]  /*0980*/  UMOV UR7, 0x3fe62e42 ;  /* 0x3fe62e4200077882 */ /* 0x000fe20000000000 */
[----:B------:R-:W-:Y:S01]  /*0990*/  FSETP.GEU.AND P0, PT, |R3|, 4.1917929649353027344, PT ;  /* 0x4086232b0300780b */ /* 0x000fe20003f0e200 */
[----:B------:R-:W-:Y:S03]  /*09a0*/  BSSY.RECONVERGENT B0, `(.L_x_7) ;  /* 0x0000037000007945 */ /* 0x000fe60003800200 */
[----:B------:R-:W-:-:S08]  /*09b0*/  DFMA R6, R2, R6, 6.75539944105574400000e+15 ;  /* 0x433800000206742b */ /* 0x000fd00000000006 */
[----:B------:R-:W-:-:S08]  /*09c0*/  DADD R8, R6, -6.75539944105574400000e+15 ;  /* 0xc338000006087429 */ /* 0x000fd00000000000 */
[----:B------:R-:W-:Y:S01]  /*09d0*/  DFMA R10, R8, -UR6, R2 ;  /* 0x80000006080a7c2b */ /* 0x000fe20008000002 */
[----:B------:R-:W-:Y:S01]  /*09e0*/  UMOV UR6, 0x3b39803f ;  /* 0x3b39803f00067882 */ /* 0x000fe20000000000 */
[----:B------:R-:W-:-:S06]  /*09f0*/  UMOV UR7, 0x3c7abc9e ;  /* 0x3c7abc9e00077882 */ /* 0x000fcc0000000000 */
[----:B------:R-:W-:Y:S01]  /*0a00*/  DFMA R8, R8, -UR6, R10 ;  /* 0x8000000608087c2b */ /* 0x000fe2000800000a */
[----:B------:R-:W-:Y:S01]  /*0a10*/  UMOV UR6, 0x69ce2bdf ;  /* 0x69ce2bdf00067882 */ /* 0x000fe20000000000 */
[----:B------:R-:W-:Y:S01]  /*0a20*/  MOV R10, 0xfca213ea ;  /* 0xfca213ea000a7802 */ /* 0x000fe20000000f00 */
[----:B------:R-:W-:Y:S01]  /*0a30*/  IMAD.MOV.U32 R11, RZ, RZ, 0x3e928af3 ;  /* 0x3e928af3ff0b7424 */ /* 0x000fe200078e00ff */
[----:B------:R-:W-:-:S05]  /*0a40*/  UMOV UR7, 0x3e5ade15 ;  /* 0x3e5ade1500077882 */ /* 0x000fca0000000000 */
[----:B------:R-:W-:Y:S01]  /*0a50*/  DFMA R10, R8, UR6, R10 ;  /* 0x00000006080a7c2b */ /* 0x000fe2000800000a */
        /* <DEDUP_REMOVED lines=23> */
[----:B------:R-:W-:-:S08]  /*0bd0*/  DFMA R10, R8, R10, UR6 ;  /* 0x00000006080a7e2b */ /* 0x000fd0000800000a */
[C---:B------:R-:W-:Y:S02]  /*0be0*/  DFMA R12, R8.reuse, R10, 1 ;  /* 0x3ff00000080c742b */ /* 0x040fe4000000000a */
[----:B------:R-:W0:Y:S06]  /*0bf0*/  LDC.64 R10, c[0x0][0x388] ;  /* 0x0000e200ff0a7b82 */ /* 0x000e2c0000000a00 */
[----:B------:R-:W-:-:S10]  /*0c00*/  DFMA R12, R8, R12, 1 ;  /* 0x3ff00000080c742b */ /* 0x000fd4000000000c */
[----:B------:R-:W-:Y:S02]  /*0c10*/  IMAD R9, R6, 0x100000, R13 ;  /* 0x0010000006097824 */ /* 0x000fe400078e020d */
[----:B------:R-:W-:Y:S01]  /*0c20*/  IMAD.MOV.U32 R8, RZ, RZ, R12 ;  /* 0x000000ffff087224 */ /* 0x000fe200078e000c */
[----:B------:R-:W-:Y:S06]  /*0c30*/  @!P0 BRA `(.L_x_8) ;  /* 0x0000000000348947 */ /* 0x000fec0003800000 */
[----:B------:R-:W-:Y:S01]  /*0c40*/  FSETP.GEU.AND P1, PT, |R3|, 4.2275390625, PT ;  /* 0x408748000300780b */ /* 0x000fe20003f2e200 */
[C---:B------:R-:W-:Y:S02]  /*0c50*/  DADD R8, R2.reuse, +INF ;  /* 0x7ff0000002087429 */ /* 0x040fe40000000000 */
[----:B------:R-:W-:-:S08]  /*0c60*/  DSETP.GEU.AND P0, PT, R2, RZ, PT ;  /* 0x000000ff0200722a */ /* 0x000fd00003f0e000 */
[----:B------:R-:W-:Y:S02]  /*0c70*/  FSEL R8, R8, RZ, P0 ;  /* 0x000000ff08087208 */ /* 0x000fe40000000000 */
[----:B------:R-:W-:Y:S01]  /*0c80*/  @!P1 LEA.HI R7, R6, R6, RZ, 0x1 ;  /* 0x0000000606079211 */ /* 0x000fe200078f08ff */
[----:B------:R-:W-:Y:S01]  /*0c90*/  @!P1 IMAD.MOV.U32 R2, RZ, RZ, R12 ;  /* 0x000000ffff029224 */ /* 0x000fe200078e000c */
[----:B------:R-:W-:Y:S02]  /*0ca0*/  FSEL R9, R9, RZ, P0 ;  /* 0x000000ff09097208 */ /* 0x000fe40000000000 */
[----:B------:R-:W-:-:S05]  /*0cb0*/  @!P1 SHF.R.S32.HI R7, RZ, 0x1, R7 ;  /* 0x00000001ff079819 */ /* 0x000fca0000011407 */
[----:B------:R-:W-:Y:S02]  /*0cc0*/  @!P1 IMAD.IADD R6, R6, 0x1, -R7 ;  /* 0x0000000106069824 */ /* 0x000fe400078e0a07 */
[----:B------:R-:W-:-:S03]  /*0cd0*/  @!P1 IMAD R3, R7, 0x100000, R13 ;  /* 0x0010000007039824 */ /* 0x000fc600078e020d */
[----:B------:R-:W-:Y:S01]  /*0ce0*/  @!P1 LEA R7, R6, 0x3ff00000, 0x14 ;  /* 0x3ff0000006079811 */ /* 0x000fe200078ea0ff */
[----:B------:R-:W-:-:S06]  /*0cf0*/  @!P1 IMAD.MOV.U32 R6, RZ, RZ, RZ ;  /* 0x000000ffff069224 */ /* 0x000fcc00078e00ff */
[----:B------:R-:W-:-:S11]  /*0d00*/  @!P1 DMUL R8, R2, R6 ;  /* 0x0000000602089228 */ /* 0x000fd60000000000 */
.L_x_8:
[----:B------:R-:W-:Y:S05]  /*0d10*/  BSYNC.RECONVERGENT B0 ;  /* 0x0000000000007941 */ /* 0x000fea0003800200 */
.L_x_7:
[----:B------:R-:W-:Y:S01]  /*0d20*/  DMUL R4, R4, R8 ;  /* 0x0000000804047228 */ /* 0x000fe20000000000 */
[----:B0-----:R-:W-:-:S06]  /*0d30*/  IMAD.WIDE R10, R0, 0x8, R10 ;  /* 0x00000008000a7825 */ /* 0x001fcc00078e020a */
[----:B------:R-:W-:Y:S01]  /*0d40*/  STG.E.64 desc[UR4][R10.64], R4 ;  /* 0x000000040a007986 */ /* 0x000fe2000c101b04 */
[----:B------:R-:W-:Y:S05]  /*0d50*/  EXIT ;  /* 0x000000000000794d */ /* 0x000fea0003800000 */
        .weak           $__internal_0_$__cuda_sm20_div_rn_f64_full
        .type           $__internal_0_$__cuda_sm20_div_rn_f64_full,@function
        .size           $__internal_0_$__cuda_sm20_div_rn_f64_full,(.L_x_15 - $__internal_0_$__cuda_sm20_div_rn_f64_full)
$__internal_0_$__cuda_sm20_div_rn_f64_full:
[C---:B------:R-:W-:Y:S01]  /*0d60*/  FSETP.GEU.AND P0, PT, |R9|.reuse, 1.469367938527859385e-39, PT ;  /* 0x001000000900780b */ /* 0x040fe20003f0e200 */
[----:B------:R-:W-:Y:S01]  /*0d70*/  IMAD.MOV.U32 R20, RZ, RZ, 0x1 ;  /* 0x00000001ff147424 */ /* 0x000fe200078e00ff */
[----:B------:R-:W-:Y:S01]  /*0d80*/  LOP3.LUT R2, R9, 0x800fffff, RZ, 0xc0, !PT ;  /* 0x800fffff09027812 */ /* 0x000fe200078ec0ff */
[----:B------:R-:W-:Y:S01]  /*0d90*/  BSSY.RECONVERGENT B1, `(.L_x_9) ;  /* 0x0000055000017945 */ /* 0x000fe20003800200 */
[C---:B------:R-:W-:Y:S02]  /*0da0*/  FSETP.GEU.AND P2, PT, |R11|.reuse, 1.469367938527859385e-39, PT ;  /* 0x001000000b00780b */ /* 0x040fe40003f4e200 */
[----:B------:R-:W-:Y:S01]  /*0db0*/  LOP3.LUT R3, R2, 0x3ff00000, RZ, 0xfc, !PT ;  /* 0x3ff0000002037812 */ /* 0x000fe200078efcff */
[----:B------:R-:W-:Y:S01]  /*0dc0*/  IMAD.MOV.U32 R2, RZ, RZ, R8 ;  /* 0x000000ffff027224 */ /* 0x000fe200078e0008 */
[----:B------:R-:W-:Y:S02]  /*0dd0*/  LOP3.LUT R16, R11, 0x7ff00000, RZ, 0xc0, !PT ;  /* 0x7ff000000b107812 */ /* 0x000fe400078ec0ff */
[----:B------:R-:W-:-:S03]  /*0de0*/  LOP3.LUT R17, R9, 0x7ff00000, RZ, 0xc0, !PT ;  /* 0x7ff0000009117812 */ /* 0x000fc600078ec0ff */
[----:B------:R-:W-:Y:S01]  /*0df0*/  @!P0 DMUL R2, R8, 8.98846567431157953865e+307 ;  /* 0x7fe0000008028828 */ /* 0x000fe20000000000 */
[C---:B------:R-:W-:Y:S01]  /*0e00*/  ISETP.GE.U32.AND P1, PT, R16.reuse, R17, PT ;  /* 0x000000111000720c */ /* 0x040fe20003f26070 */
[----:B------:R-:W-:Y:S02]  /*0e10*/  IMAD.MOV.U32 R26, RZ, RZ, R17 ;  /* 0x000000ffff1a7224 */ /* 0x000fe400078e0011 */
[----:B------:R-:W-:Y:S02]  /*0e20*/  @!P2 LOP3.LUT R15, R9, 0x7ff00000, RZ, 0xc0, !PT ;  /* 0x7ff00000090fa812 */ /* 0x000fe400078ec0ff */
[----:B------:R-:W0:Y:S01]  /*0e30*/  MUFU.RCP64H R21, R3 ;  /* 0x0000000300157308 */ /* 0x000e220000001800 */
[----:B------:R-:W-:Y:S02]  /*0e40*/  @!P2 MOV R24, RZ ;  /* 0x000000ff0018a202 */ /* 0x000fe40000000f00 */
[----:B------:R-:W-:Y:S01]  /*0e50*/  @!P2 ISETP.GE.U32.AND P3, PT, R16, R15, PT ;  /* 0x0000000f1000a20c */ /* 0x000fe20003f66070 */
[----:B------:R-:W-:Y:S01]  /*0e60*/  IMAD.MOV.U32 R15, RZ, RZ, 0x1ca00000 ;  /* 0x1ca00000ff0f7424 */ /* 0x000fe200078e00ff */
[----:B------:R-:W-:-:S04]  /*0e70*/  @!P0 LOP3.LUT R26, R3, 0x7ff00000, RZ, 0xc0, !PT ;  /* 0x7ff00000031a8812 */ /* 0x000fc800078ec0ff */
[----:B------:R-:W-:-:S04]  /*0e80*/  @!P2 SEL R19, R15, 0x63400000, !P3 ;  /* 0x634000000f13a807 */ /* 0x000fc80005800000 */
[----:B------:R-:W-:Y:S01]  /*0e90*/  @!P2 LOP3.LUT R19, R19, 0x80000000, R11, 0xf8, !PT ;  /* 0x800000001313a812 */ /* 0x000fe200078ef80b */
[----:B0-----:R-:W-:-:S03]  /*0ea0*/  DFMA R12, R20, -R2, 1 ;  /* 0x3ff00000140c742b */ /* 0x001fc60000000802 */
[----:B------:R-:W-:Y:S01]  /*0eb0*/  @!P2 LOP3.LUT R25, R19, 0x100000, RZ, 0xfc, !PT ;  /* 0x001000001319a812 */ /* 0x000fe200078efcff */
[----:B------:R-:W-:-:S04]  /*0ec0*/  IMAD.MOV.U32 R19, RZ, RZ, R16 ;  /* 0x000000ffff137224 */ /* 0x000fc800078e0010 */
[----:B------:R-:W-:-:S08]  /*0ed0*/  DFMA R12, R12, R12, R12 ;  /* 0x0000000c0c0c722b */ /* 0x000fd0000000000c */
[----:B------:R-:W-:Y:S01]  /*0ee0*/  DFMA R20, R20, R12, R20 ;  /* 0x0000000c1414722b */ /* 0x000fe20000000014 */
[----:B------:R-:W-:Y:S01]  /*0ef0*/  SEL R13, R15, 0x63400000, !P1 ;  /* 0x634000000f0d7807 */ /* 0x000fe20004800000 */
[----:B------:R-:W-:-:S03]  /*0f00*/  IMAD.MOV.U32 R12, RZ, RZ, R10 ;  /* 0x000000ffff0c7224 */ /* 0x000fc600078e000a */
[----:B------:R-:W-:-:S03]  /*0f10*/  LOP3.LUT R13, R13, 0x800fffff, R11, 0xf8, !PT ;  /* 0x800fffff0d0d7812 */ /* 0x000fc600078ef80b */
[----:B------:R-:W-:-:S03]  /*0f20*/  DFMA R22, R20, -R2, 1 ;  /* 0x3ff000001416742b */ /* 0x000fc60000000802 */
[----:B------:R-:W-:-:S05]  /*0f30*/  @!P2 DFMA R12, R12, 2, -R24 ;  /* 0x400000000c0ca82b */ /* 0x000fca0000000818 */
[----:B------:R-:W-:-:S05]  /*0f40*/  DFMA R22, R20, R22, R20 ;  /* 0x000000161416722b */ /* 0x000fca0000000014 */
[----:B------:R-:W-:-:S03]  /*0f50*/  @!P2 LOP3.LUT R19, R13, 0x7ff00000, RZ, 0xc0, !PT ;  /* 0x7ff000000d13a812 */ /* 0x000fc600078ec0ff */
[----:B------:R-:W-:Y:S02]  /*0f60*/  DMUL R20, R22, R12 ;  /* 0x0000000c16147228 */ /* 0x000fe40000000000 */
[----:B------:R-:W-:-:S05]  /*0f70*/  VIADD R17, R19, 0xffffffff ;  /* 0xffffffff13117836 */ /* 0x000fca0000000000 */
[----:B------:R-:W-:Y:S01]  /*0f80*/  ISETP.GT.U32.AND P0, PT, R17, 0x7feffffe, PT ;  /* 0x7feffffe1100780c */ /* 0x000fe20003f04070 */
[----:B------:R-:W-:Y:S01]  /*0f90*/  VIADD R17, R26, 0xffffffff ;  /* 0xffffffff1a117836 */ /* 0x000fe20000000000 */
[----:B------:R-:W-:-:S04]  /*0fa0*/  DFMA R24, R20, -R2, R12 ;  /* 0x800000021418722b */ /* 0x000fc8000000000c */
[----:B------:R-:W-:-:S04]  /*0fb0*/  ISETP.GT.U32.OR P0, PT, R17, 0x7feffffe, P0 ;  /* 0x7feffffe1100780c */ /* 0x000fc80000704470 */
[----:B------:R-:W-:-:S09]  /*0fc0*/  DFMA R24, R22, R24, R20 ;  /* 0x000000181618722b */ /* 0x000fd20000000014 */
[----:B------:R-:W-:Y:S05]  /*0fd0*/  @P0 BRA `(.L_x_10) ;  /* 0x00000000006c0947 */ /* 0x000fea0003800000 */
[----:B------:R-:W-:Y:S01]  /*0fe0*/  LOP3.LUT R11, R9, 0x7ff00000, RZ, 0xc0, !PT ;  /* 0x7ff00000090b7812 */ /* 0x000fe200078ec0ff */
[----:B------:R-:W-:-:S03]  /*0ff0*/  IMAD.MOV.U32 R20, RZ, RZ, RZ ;  /* 0x000000ffff147224 */ /* 0x000fc600078e00ff */
[CC--:B------:R-:W-:Y:S02]  /*1000*/  VIADDMNMX R10, R16.reuse, -R11.reuse, 0xb9600000, !PT ;  /* 0xb9600000100a7446 */ /* 0x0c0fe4000780090b */
[----:B------:R-:W-:Y:S02]  /*1010*/  ISETP.GE.U32.AND P0, PT, R16, R11, PT ;  /* 0x0000000b1000720c */ /* 0x000fe40003f06070 */
[----:B------:R-:W-:Y:S02]  /*1020*/  VIMNMX R10, PT, PT, R10, 0x46a00000, PT ;  /* 0x46a000000a0a7848 */ /* 0x000fe40003fe0100 */
[----:B------:R-:W-:-:S05]  /*1030*/  SEL R15, R15, 0x63400000, !P0 ;  /* 0x634000000f0f7807 */ /* 0x000fca0004000000 */
[----:B------:R-:W-:-:S04]  /*1040*/  IMAD.IADD R10, R10, 0x1, -R15 ;  /* 0x000000010a0a7824 */ /* 0x000fc800078e0a0f */
[----:B------:R-:W-:-:S06]  /*1050*/  VIADD R21, R10, 0x7fe00000 ;  /* 0x7fe000000a157836 */ /* 0x000fcc0000000000 */
[----:B------:R-:W-:-:S10]  /*1060*/  DMUL R16, R24, R20 ;  /* 0x0000001418107228 */ /* 0x000fd40000000000 */
[----:B------:R-:W-:-:S13]  /*1070*/  FSETP.GTU.AND P0, PT, |R17|, 1.469367938527859385e-39, PT ;  /* 0x001000001100780b */ /* 0x000fda0003f0c200 */
[----:B------:R-:W-:Y:S05]  /*1080*/  @P0 BRA `(.L_x_11) ;  /* 0x0000000000940947 */ /* 0x000fea0003800000 */
[----:B------:R-:W-:Y:S01]  /*1090*/  DFMA R2, R24, -R2, R12 ;  /* 0x800000021802722b */ /* 0x000fe2000000000c */
[----:B------:R-:W-:-:S09]  /*10a0*/  IMAD.MOV.U32 R20, RZ, RZ, RZ ;  /* 0x000000ffff147224 */ /* 0x000fd200078e00ff */
[C---:B------:R-:W-:Y:S02]  /*10b0*/  FSETP.NEU.AND P0, PT, R3.reuse, RZ, PT ;  /* 0x000000ff0300720b */ /* 0x040fe40003f0d000 */
[----:B------:R-:W-:-:S04]  /*10c0*/  LOP3.LUT R9, R3, 0x80000000, R9, 0x48, !PT ;  /* 0x8000000003097812 */ /* 0x000fc800078e4809 */
[----:B------:R-:W-:-:S07]  /*10d0*/  LOP3.LUT R21, R9, R21, RZ, 0xfc, !PT ;  /* 0x0000001509157212 */ /* 0x000fce00078efcff */
[----:B------:R-:W-:Y:S05]  /*10e0*/  @!P0 BRA `(.L_x_11) ;  /* 0x00000000007c8947 */ /* 0x000fea0003800000 */
[----:B------:R-:W-:Y:S01]  /*10f0*/  IMAD.MOV R3, RZ, RZ, -R10 ;  /* 0x000000ffff037224 */ /* 0x000fe200078e0a0a */
[----:B------:R-:W-:Y:S01]  /*1100*/  DMUL.RP R20, R24, R20 ;  /* 0x0000001418147228 */ /* 0x000fe20000008000 */
[----:B------:R-:W-:-:S06]  /*1110*/  IMAD.MOV.U32 R2, RZ, RZ, RZ ;  /* 0x000000ffff027224 */ /* 0x000fcc00078e00ff */
[----:B------:R-:W-:-:S03]  /*1120*/  DFMA R2, R16, -R2, R24 ;  /* 0x800000021002722b */ /* 0x000fc60000000018 */
[----:B------:R-:W-:-:S03]  /*1130*/  LOP3.LUT R9, R21, R9, RZ, 0x3c, !PT ;  /* 0x0000000915097212 */ /* 0x000fc600078e3cff */
[----:B------:R-:W-:-:S04]  /*1140*/  IADD3 R2, PT, PT, -R10, -0x43300000, RZ ;  /* 0xbcd000000a027810 */ /* 0x000fc80007ffe1ff */
[----:B------:R-:W-:-:S04]  /*1150*/  FSETP.NEU.AND P0, PT, |R3|, R2, PT ;  /* 0x000000020300720b */ /* 0x000fc80003f0d200 */
[----:B------:R-:W-:Y:S02]  /*1160*/  FSEL R16, R20, R16, !P0 ;  /* 0x0000001014107208 */ /* 0x000fe40004000000 */
[----:B------:R-:W-:Y:S01]  /*1170*/  FSEL R17, R9, R17, !P0 ;  /* 0x0000001109117208 */ /* 0x000fe20004000000 */
[----:B------:R-:W-:Y:S06]  /*1180*/  BRA `(.L_x_11) ;  /* 0x0000000000547947 */ /* 0x000fec0003800000 */
.L_x_10:
[----:B------:R-:W-:-:S14]  /*1190*/  DSETP.NAN.AND P0, PT, R10, R10, PT ;  /* 0x0000000a0a00722a */ /* 0x000fdc0003f08000 */
[----:B------:R-:W-:Y:S05]  /*11a0*/  @P0 BRA `(.L_x_12) ;  /* 0x0000000000440947 */ /* 0x000fea0003800000 */
[----:B------:R-:W-:-:S14]  /*11b0*/  DSETP.NAN.AND P0, PT, R8, R8, PT ;  /* 0x000000080800722a */ /* 0x000fdc0003f08000 */
[----:B------:R-:W-:Y:S05]  /*11c0*/  @P0 BRA `(.L_x_13) ;  /* 0x0000000000300947 */ /* 0x000fea0003800000 */
[----:B------:R-:W-:Y:S01]  /*11d0*/  ISETP.NE.AND P0, PT, R19, R26, PT ;  /* 0x0000001a1300720c */ /* 0x000fe20003f05270 */
[----:B------:R-:W-:Y:S01]  /*11e0*/  IMAD.MOV.U32 R17, RZ, RZ, -0x80000 ;  /* 0xfff80000ff117424 */ /* 0x000fe200078e00ff */
[----:B------:R-:W-:-:S11]  /*11f0*/  MOV R16, 0x0 ;  /* 0x0000000000107802 */ /* 0x000fd60000000f00 */
[----:B------:R-:W-:Y:S05]  /*1200*/  @!P0 BRA `(.L_x_11) ;  /* 0x0000000000348947 */ /* 0x000fea0003800000 */
[----:B------:R-:W-:Y:S02]  /*1210*/  ISETP.NE.AND P0, PT, R19, 0x7ff00000, PT ;  /* 0x7ff000001300780c */ /* 0x000fe40003f05270 */
[----:B------:R-:W-:Y:S02]  /*1220*/  LOP3.LUT R17, R11, 0x80000000, R9, 0x48, !PT ;  /* 0x800000000b117812 */ /* 0x000fe400078e4809 */
[----:B------:R-:W-:-:S13]  /*1230*/  ISETP.EQ.OR P0, PT, R26, RZ, !P0 ;  /* 0x000000ff1a00720c */ /* 0x000fda0004702670 */
[----:B------:R-:W-:Y:S01]  /*1240*/  @P0 LOP3.LUT R2, R17, 0x7ff00000, RZ, 0xfc, !PT ;  /* 0x7ff0000011020812 */ /* 0x000fe200078efcff */
[----:B------:R-:W-:Y:S02]  /*1250*/  @!P0 IMAD.MOV.U32 R16, RZ, RZ, RZ ;  /* 0x000000ffff108224 */ /* 0x000fe400078e00ff */
[----:B------:R-:W-:Y:S02]  /*1260*/  @P0 IMAD.MOV.U32 R16, RZ, RZ, RZ ;  /* 0x000000ffff100224 */ /* 0x000fe400078e00ff */
[----:B------:R-:W-:Y:S01]  /*1270*/  @P0 IMAD.MOV.U32 R17, RZ, RZ, R2 ;  /* 0x000000ffff110224 */ /* 0x000fe200078e0002 */
[----:B------:R-:W-:Y:S06]  /*1280*/  BRA `(.L_x_11) ;  /* 0x0000000000147947 */ /* 0x000fec0003800000 */
.L_x_13:
[----:B------:R-:W-:Y:S01]  /*1290*/  LOP3.LUT R17, R9, 0x80000, RZ, 0xfc, !PT ;  /* 0x0008000009117812 */ /* 0x000fe200078efcff */
[----:B------:R-:W-:Y:S01]  /*12a0*/  IMAD.MOV.U32 R16, RZ, RZ, R8 ;  /* 0x000000ffff107224 */ /* 0x000fe200078e0008 */
[----:B------:R-:W-:Y:S06]  /*12b0*/  BRA `(.L_x_11) ;  /* 0x0000000000087947 */ /* 0x000fec0003800000 */
.L_x_12:
[----:B------:R-:W-:Y:S01]  /*12c0*/  LOP3.LUT R17, R11, 0x80000, RZ, 0xfc, !PT ;  /* 0x000800000b117812 */ /* 0x000fe200078efcff */
[----:B------:R-:W-:-:S07]  /*12d0*/  IMAD.MOV.U32 R16, RZ, RZ, R10 ;  /* 0x000000ffff107224 */ /* 0x000fce00078e000a */
.L_x_11:
[----:B------:R-:W-:Y:S05]  /*12e0*/  BSYNC.RECONVERGENT B1 ;  /* 0x0000000000017941 */ /* 0x000fea0003800200 */
.L_x_9:
[----:B------:R-:W-:Y:S02]  /*12f0*/  IMAD.MOV.U32 R19, RZ, RZ, 0x0 ;  /* 0x00000000ff137424 */ /* 0x000fe400078e00ff */
[----:B------:R-:W-:Y:S02]  /*1300*/  IMAD.MOV.U32 R2, RZ, RZ, R16 ;  /* 0x000000ffff027224 */ /* 0x000fe400078e0010 */
[----:B------:R-:W-:Y:S01]  /*1310*/  IMAD.MOV.U32 R3, RZ, RZ, R17 ;  /* 0x000000ffff037224 */ /* 0x000fe200078e0011 */
[----:B------:R-:W-:Y:S06]  /*1320*/  RET.REL.NODEC R18 `(_Z6interpPdS_S_S_PiS_) ;  /* 0xffffffec12347950 */ /* 0x000fec0003c3ffff */
.L_x_14:
[----:B------:R-:W-:-:S00]  /*1330*/  BRA `(.L_x_14) ;  /* 0xfffffffc00fc7947 */ /* 0x000fc0000383ffff */
[----:B------:R-:W-:-:S00]  /*1340*/  NOP ;  /* 0x0000000000007918 */ /* 0x000fc00000000000 */
        /* <DEDUP_REMOVED lines=11> */
.L_x_15:


//--------------------- .nv.shared.reserved.0     --------------------------
	.section	.nv.shared.reserved.0,"aw",@nobits
	.weak		__nv_reservedSMEM_offset_0_alias
	.size		__nv_reservedSMEM_offset_0_alias, 0, 64
	.other		__nv_reservedSMEM_offset_0_alias,@"STO_CUDA_RESERVED_SHARED STV_DEFAULT"
__nv_reservedSMEM_offset_0_alias:
	.zero		0
	.zero		64


//--------------------- .nv.constant0._Z6interpPdS_S_S_PiS_ --------------------------
	.section	.nv.constant0._Z6interpPdS_S_S_PiS_,"a",@progbits
	.sectionflags	@""
	.align	4
.nv.constant0._Z6interpPdS_S_S_PiS_:
	.zero		944


//--------------------- SYMBOLS --------------------------

	.type		.nv.reservedSmem.offset0,@object
	.size		.nv.reservedSmem.offset0,0x4
